//
// Generated by NVIDIA NVVM Compiler
//
// Compiler Build ID: CL-36424714
// Cuda compilation tools, release 13.0, V13.0.88
// Based on NVVM 20.0.0
//

.version 9.0
.target sm_100
.address_size 64

	// .globl	_Z10computeMCMPxS_xx

.visible .entry _Z10computeMCMPxS_xx(
	.param .u64 .ptr .align 1 _Z10computeMCMPxS_xx_param_0,
	.param .u64 .ptr .align 1 _Z10computeMCMPxS_xx_param_1,
	.param .u64 _Z10computeMCMPxS_xx_param_2,
	.param .u64 _Z10computeMCMPxS_xx_param_3
)
{
	.reg .pred 	%p<11>;
	.reg .b32 	%r<6>;
	.reg .b64 	%rd<193>;

	ld.param.u64 	%rd43, [_Z10computeMCMPxS_xx_param_0];
	ld.param.u64 	%rd44, [_Z10computeMCMPxS_xx_param_1];
	ld.param.u64 	%rd45, [_Z10computeMCMPxS_xx_param_2];
	ld.param.u64 	%rd42, [_Z10computeMCMPxS_xx_param_3];
	cvta.to.global.u64 	%rd1, %rd44;
	cvta.to.global.u64 	%rd2, %rd43;
	mov.u32 	%r1, %ctaid.x;
	mov.u32 	%r2, %ntid.x;
	mov.u32 	%r3, %tid.x;
	mad.lo.s32 	%r4, %r1, %r2, %r3;
	add.s32 	%r5, %r4, 1;
	cvt.u64.u32 	%rd3, %r5;
	add.s64 	%rd4, %rd42, %rd3;
	setp.gt.s64 	%p1, %rd4, %rd45;
	@%p1 bra 	$L__BB0_14;
	add.s64 	%rd47, %rd4, -1;
	setp.le.s64 	%p2, %rd47, %rd3;
	mov.b64 	%rd192, 9223372036854775807;
	@%p2 bra 	$L__BB0_13;
	mul.lo.s64 	%rd5, %rd3, 30000;
	shl.b64 	%rd50, %rd3, 3;
	add.s64 	%rd51, %rd1, %rd50;
	ld.global.u64 	%rd52, [%rd51+-8];
	shl.b64 	%rd6, %rd42, 3;
	add.s64 	%rd53, %rd51, %rd6;
	ld.global.u64 	%rd54, [%rd53+-8];
	mul.lo.s64 	%rd7, %rd52, %rd54;
	add.s64 	%rd8, %rd42, -1;
	add.s64 	%rd55, %rd42, -2;
	setp.lt.u64 	%p3, %rd55, 7;
	mov.b64 	%rd192, 9223372036854775807;
	mov.u64 	%rd184, %rd3;
	@%p3 bra 	$L__BB0_5;
	and.b64  	%rd180, %rd8, -8;
	mad.lo.s64 	%rd57, %rd3, 240008, %rd2;
	add.s64 	%rd179, %rd57, 32;
	add.s64 	%rd58, %rd57, %rd6;
	add.s64 	%rd178, %rd58, 1199992;
	add.s64 	%rd60, %rd50, %rd1;
	add.s64 	%rd177, %rd60, 32;
	mov.b64 	%rd192, 9223372036854775807;
	mov.u64 	%rd184, %rd3;
$L__BB0_4:
	.pragma "nounroll";
	ld.global.u64 	%rd61, [%rd179+-32];
	ld.global.u64 	%rd62, [%rd178+-960000];
	add.s64 	%rd63, %rd62, %rd61;
	ld.global.u64 	%rd64, [%rd177+-32];
	mad.lo.s64 	%rd65, %rd64, %rd7, %rd63;
	min.s64 	%rd66, %rd65, %rd192;
	ld.global.u64 	%rd67, [%rd179+-24];
	ld.global.u64 	%rd68, [%rd178+-720000];
	add.s64 	%rd69, %rd68, %rd67;
	ld.global.u64 	%rd70, [%rd177+-24];
	mad.lo.s64 	%rd71, %rd70, %rd7, %rd69;
	min.s64 	%rd72, %rd71, %rd66;
	ld.global.u64 	%rd73, [%rd179+-16];
	ld.global.u64 	%rd74, [%rd178+-480000];
	add.s64 	%rd75, %rd74, %rd73;
	ld.global.u64 	%rd76, [%rd177+-16];
	mad.lo.s64 	%rd77, %rd76, %rd7, %rd75;
	min.s64 	%rd78, %rd77, %rd72;
	ld.global.u64 	%rd79, [%rd179+-8];
	ld.global.u64 	%rd80, [%rd178+-240000];
	add.s64 	%rd81, %rd80, %rd79;
	ld.global.u64 	%rd82, [%rd177+-8];
	mad.lo.s64 	%rd83, %rd82, %rd7, %rd81;
	min.s64 	%rd84, %rd83, %rd78;
	ld.global.u64 	%rd85, [%rd179];
	ld.global.u64 	%rd86, [%rd178];
	add.s64 	%rd87, %rd86, %rd85;
	ld.global.u64 	%rd88, [%rd177];
	mad.lo.s64 	%rd89, %rd88, %rd7, %rd87;
	min.s64 	%rd90, %rd89, %rd84;
	ld.global.u64 	%rd91, [%rd179+8];
	ld.global.u64 	%rd92, [%rd178+240000];
	add.s64 	%rd93, %rd92, %rd91;
	ld.global.u64 	%rd94, [%rd177+8];
	mad.lo.s64 	%rd95, %rd94, %rd7, %rd93;
	min.s64 	%rd96, %rd95, %rd90;
	ld.global.u64 	%rd97, [%rd179+16];
	ld.global.u64 	%rd98, [%rd178+480000];
	add.s64 	%rd99, %rd98, %rd97;
	ld.global.u64 	%rd100, [%rd177+16];
	mad.lo.s64 	%rd101, %rd100, %rd7, %rd99;
	min.s64 	%rd102, %rd101, %rd96;
	ld.global.u64 	%rd103, [%rd179+24];
	ld.global.u64 	%rd104, [%rd178+720000];
	add.s64 	%rd105, %rd104, %rd103;
	ld.global.u64 	%rd106, [%rd177+24];
	mad.lo.s64 	%rd107, %rd106, %rd7, %rd105;
	min.s64 	%rd192, %rd107, %rd102;
	add.s64 	%rd184, %rd184, 8;
	add.s64 	%rd180, %rd180, -8;
	add.s64 	%rd179, %rd179, 64;
	add.s64 	%rd178, %rd178, 1920000;
	add.s64 	%rd177, %rd177, 64;
	setp.ne.s64 	%p4, %rd180, 0;
	@%p4 bra 	$L__BB0_4;
$L__BB0_5:
	and.b64  	%rd28, %rd8, 7;
	setp.eq.s64 	%p5, %rd28, 0;
	@%p5 bra 	$L__BB0_13;
	and.b64  	%rd29, %rd8, 3;
	setp.lt.u64 	%p6, %rd28, 4;
	@%p6 bra 	$L__BB0_8;
	add.s64 	%rd109, %rd184, %rd5;
	shl.b64 	%rd110, %rd109, 3;
	add.s64 	%rd111, %rd2, %rd110;
	ld.global.u64 	%rd112, [%rd111];
	mad.lo.s64 	%rd113, %rd184, 30000, %rd4;
	shl.b64 	%rd114, %rd113, 3;
	add.s64 	%rd115, %rd2, %rd114;
	ld.global.u64 	%rd116, [%rd115+239992];
	add.s64 	%rd117, %rd116, %rd112;
	shl.b64 	%rd118, %rd184, 3;
	add.s64 	%rd119, %rd1, %rd118;
	ld.global.u64 	%rd120, [%rd119];
	mad.lo.s64 	%rd121, %rd120, %rd7, %rd117;
	min.s64 	%rd122, %rd121, %rd192;
	ld.global.u64 	%rd123, [%rd111+8];
	ld.global.u64 	%rd124, [%rd115+479992];
	add.s64 	%rd125, %rd124, %rd123;
	ld.global.u64 	%rd126, [%rd119+8];
	mad.lo.s64 	%rd127, %rd126, %rd7, %rd125;
	min.s64 	%rd128, %rd127, %rd122;
	ld.global.u64 	%rd129, [%rd111+16];
	ld.global.u64 	%rd130, [%rd115+719992];
	add.s64 	%rd131, %rd130, %rd129;
	ld.global.u64 	%rd132, [%rd119+16];
	mad.lo.s64 	%rd133, %rd132, %rd7, %rd131;
	min.s64 	%rd134, %rd133, %rd128;
	ld.global.u64 	%rd135, [%rd111+24];
	ld.global.u64 	%rd136, [%rd115+959992];
	add.s64 	%rd137, %rd136, %rd135;
	ld.global.u64 	%rd138, [%rd119+24];
	mad.lo.s64 	%rd139, %rd138, %rd7, %rd137;
	min.s64 	%rd192, %rd139, %rd134;
	add.s64 	%rd184, %rd184, 4;
$L__BB0_8:
	setp.eq.s64 	%p7, %rd29, 0;
	@%p7 bra 	$L__BB0_13;
	setp.eq.s64 	%p8, %rd29, 1;
	@%p8 bra 	$L__BB0_11;
	add.s64 	%rd141, %rd184, %rd5;
	shl.b64 	%rd142, %rd141, 3;
	add.s64 	%rd143, %rd2, %rd142;
	ld.global.u64 	%rd144, [%rd143];
	mad.lo.s64 	%rd145, %rd184, 30000, %rd4;
	shl.b64 	%rd146, %rd145, 3;
	add.s64 	%rd147, %rd2, %rd146;
	ld.global.u64 	%rd148, [%rd147+239992];
	add.s64 	%rd149, %rd148, %rd144;
	shl.b64 	%rd150, %rd184, 3;
	add.s64 	%rd151, %rd1, %rd150;
	ld.global.u64 	%rd152, [%rd151];
	mad.lo.s64 	%rd153, %rd152, %rd7, %rd149;
	min.s64 	%rd154, %rd153, %rd192;
	ld.global.u64 	%rd155, [%rd143+8];
	ld.global.u64 	%rd156, [%rd147+479992];
	add.s64 	%rd157, %rd156, %rd155;
	ld.global.u64 	%rd158, [%rd151+8];
	mad.lo.s64 	%rd159, %rd158, %rd7, %rd157;
	min.s64 	%rd192, %rd159, %rd154;
	add.s64 	%rd184, %rd184, 2;
$L__BB0_11:
	and.b64  	%rd160, %rd8, 1;
	setp.eq.b64 	%p9, %rd160, 1;
	not.pred 	%p10, %p9;
	@%p10 bra 	$L__BB0_13;
	add.s64 	%rd161, %rd184, %rd5;
	shl.b64 	%rd162, %rd161, 3;
	add.s64 	%rd163, %rd2, %rd162;
	ld.global.u64 	%rd164, [%rd163];
	mad.lo.s64 	%rd165, %rd184, 30000, %rd4;
	shl.b64 	%rd166, %rd165, 3;
	add.s64 	%rd167, %rd2, %rd166;
	ld.global.u64 	%rd168, [%rd167+239992];
	add.s64 	%rd169, %rd168, %rd164;
	shl.b64 	%rd170, %rd184, 3;
	add.s64 	%rd171, %rd1, %rd170;
	ld.global.u64 	%rd172, [%rd171];
	mad.lo.s64 	%rd173, %rd172, %rd7, %rd169;
	min.s64 	%rd192, %rd173, %rd192;
$L__BB0_13:
	mad.lo.s64 	%rd174, %rd3, 30000, %rd4;
	shl.b64 	%rd175, %rd174, 3;
	add.s64 	%rd176, %rd2, %rd175;
	st.global.u64 	[%rd176+-8], %rd192;
$L__BB0_14:
	ret;

}


// ===== COMPILED SASS (sm_100) =====

	.target	sm_100

	.elftype	@"ET_EXEC"


//--------------------- .note.nv.tkinfo           --------------------------
	.section	.note.nv.tkinfo,"",@"SHT_NOTE"
	.sectionflags	@"SHF_NOTE_NV_TKINFO"
	.tkinfo
        /*0018*/ 	.word	0x00000002
        /*0030*/ 	.string	""
        /*0030*/ 	.string	"ptxas"
        /*0030*/ 	.string	"Cuda compilation tools, release 13.0, V13.0.88"
        /*0030*/ 	.string	"Build cuda_13.0.r13.0/compiler.36424714_0"
        /*0030*/ 	.string	"-arch sm_100 -m 64 "



//--------------------- .note.nv.cuinfo           --------------------------
	.section	.note.nv.cuinfo,"",@"SHT_NOTE"
	.sectionflags	@"SHF_NOTE_NV_CUINFO"
        /*0018*/ 	.short	0x0002
        /*001a*/ 	.short	0x0064
        /*001c*/ 	.short	0x0082
	.zero		2


//--------------------- .nv.info                  --------------------------
	.section	.nv.info,"",@"SHT_CUDA_INFO"
	.align	4


	//----- nvinfo : EIATTR_REGCOUNT
	.align		4
        /*0000*/ 	.byte	0x04, 0x2f
        /*0002*/ 	.short	(.L_1 - .L_0)
	.align		4
.L_0:
        /*0004*/ 	.word	index@(_Z10computeMCMPxS_xx)
        /*0008*/ 	.word	0x00000020


	//----- nvinfo : EIATTR_FRAME_SIZE
	.align		4
.L_1:
        /*000c*/ 	.byte	0x04, 0x11
        /*000e*/ 	.short	(.L_3 - .L_2)
	.align		4
.L_2:
        /*0010*/ 	.word	index@(_Z10computeMCMPxS_xx)
        /*0014*/ 	.word	0x00000000


	//----- nvinfo : EIATTR_MIN_STACK_SIZE
	.align		4
.L_3:
        /*0018*/ 	.byte	0x04, 0x12
        /*001a*/ 	.short	(.L_5 - .L_4)
	.align		4
.L_4:
        /*001c*/ 	.word	index@(_Z10computeMCMPxS_xx)
        /*0020*/ 	.word	0x00000000
.L_5:


//--------------------- .nv.compat                --------------------------
	.section	.nv.compat,"",@"SHT_CUDA_COMPAT_INFO"
	.align	4
        /*0000*/ 	.byte	0x02, 0x09, 0x00, 0x00, 0x02, 0x02, 0x01, 0x00, 0x02, 0x05, 0x05, 0x00, 0x03, 0x07, 0x01, 0x01
        /*0010*/ 	.byte	0x02, 0x03, 0x00, 0x00, 0x02, 0x06, 0x01, 0x00, 0x04, 0x0b, 0x08, 0x00, 0x09, 0x00, 0x00, 0x00
        /*0020*/ 	.byte	0x00, 0x00, 0x00, 0x00


//--------------------- .nv.info._Z10computeMCMPxS_xx --------------------------
	.section	.nv.info._Z10computeMCMPxS_xx,"",@"SHT_CUDA_INFO"
	.sectionflags	@""
	.align	4


	//----- nvinfo : EIATTR_CUDA_API_VERSION
	.align		4
        /*0000*/ 	.byte	0x04, 0x37
        /*0002*/ 	.short	(.L_7 - .L_6)
.L_6:
        /*0004*/ 	.word	0x00000082


	//----- nvinfo : EIATTR_KPARAM_INFO
	.align		4
.L_7:
        /*0008*/ 	.byte	0x04, 0x17
        /*000a*/ 	.short	(.L_9 - .L_8)
.L_8:
        /*000c*/ 	.word	0x00000000
        /*0010*/ 	.short	0x0003
        /*0012*/ 	.short	0x0018
        /*0014*/ 	.byte	0x00, 0xf0, 0x21, 0x00


	//----- nvinfo : EIATTR_KPARAM_INFO
	.align		4
.L_9:
        /*0018*/ 	.byte	0x04, 0x17
        /*001a*/ 	.short	(.L_11 - .L_10)
.L_10:
        /*001c*/ 	.word	0x00000000
        /*0020*/ 	.short	0x0002
        /*0022*/ 	.short	0x0010
        /*0024*/ 	.byte	0x00, 0xf0, 0x21, 0x00


	//----- nvinfo : EIATTR_KPARAM_INFO
	.align		4
.L_11:
        /*0028*/ 	.byte	0x04, 0x17
        /*002a*/ 	.short	(.L_13 - .L_12)
.L_12:
        /*002c*/ 	.word	0x00000000
        /*0030*/ 	.short	0x0001
        /*0032*/ 	.short	0x0008
        /*0034*/ 	.byte	0x00, 0xf5, 0x21, 0x00


	//----- nvinfo : EIATTR_KPARAM_INFO
	.align		4
.L_13:
        /*0038*/ 	.byte	0x04, 0x17
        /*003a*/ 	.short	(.L_15 - .L_14)
.L_14:
        /*003c*/ 	.word	0x00000000
        /*0040*/ 	.short	0x0000
        /*0042*/ 	.short	0x0000
        /*0044*/ 	.byte	0x00, 0xf5, 0x21, 0x00


	//----- nvinfo : EIATTR_SPARSE_MMA_MASK
	.align		4
.L_15:
        /*0048*/ 	.byte	0x03, 0x50
        /*004a*/ 	.short	0x0000


	//----- nvinfo : EIATTR_MAXREG_COUNT
	.align		4
        /*004c*/ 	.byte	0x03, 0x1b
        /*004e*/ 	.short	0x00ff


	//----- nvinfo : EIATTR_MERCURY_ISA_VERSION
	.align		4
        /*0050*/ 	.byte	0x03, 0x5f
        /*0052*/ 	.short	0x0101


	//----- nvinfo : EIATTR_VRC_CTA_INIT_COUNT
	.align		4
        /*0054*/ 	.byte	0x02, 0x4a
	.zero		1
	.zero		1


	//----- nvinfo : EIATTR_EXIT_INSTR_OFFSETS
	.align		4
        /*0058*/ 	.byte	0x04, 0x1c
        /*005a*/ 	.short	(.L_17 - .L_16)


	//   ....[0]....
.L_16:
        /*005c*/ 	.word	0x000000c0


	//   ....[1]....
        /*0060*/ 	.word	0x000015a0


	//----- nvinfo : EIATTR_CRS_STACK_SIZE
	.align		4
.L_17:
        /*0064*/ 	.byte	0x04, 0x1e
        /*0066*/ 	.short	(.L_19 - .L_18)
.L_18:
        /*0068*/ 	.word	0x00000000


	//----- nvinfo : EIATTR_CBANK_PARAM_SIZE
	.align		4
.L_19:
        /*006c*/ 	.byte	0x03, 0x19
        /*006e*/ 	.short	0x0020


	//----- nvinfo : EIATTR_PARAM_CBANK
	.align		4
        /*0070*/ 	.byte	0x04, 0x0a
        /*0072*/ 	.short	(.L_21 - .L_20)
	.align		4
.L_20:
        /*0074*/ 	.word	index@(.nv.constant0._Z10computeMCMPxS_xx)
        /*0078*/ 	.short	0x0380
        /*007a*/ 	.short	0x0020


	//----- nvinfo : EIATTR_SW_WAR
	.align		4
.L_21:
        /*007c*/ 	.byte	0x04, 0x36
        /*007e*/ 	.short	(.L_23 - .L_22)
.L_22:
        /*0080*/ 	.word	0x00000008
.L_23:


//--------------------- .nv.callgraph             --------------------------
	.section	.nv.callgraph,"",@"SHT_CUDA_CALLGRAPH"
	.align	4
	.sectionentsize	8
	.align		4
        /*0000*/ 	.word	0x00000000
	.align		4
        /*0004*/ 	.word	0xffffffff
	.align		4
        /*0008*/ 	.word	0x00000000
	.align		4
        /*000c*/ 	.word	0xfffffffe
	.align		4
        /*0010*/ 	.word	0x00000000
	.align		4
        /*0014*/ 	.word	0xfffffffd
	.align		4
        /*0018*/ 	.word	0x00000000
	.align		4
        /*001c*/ 	.word	0xfffffffc


//--------------------- .text._Z10computeMCMPxS_xx --------------------------
	.section	.text._Z10computeMCMPxS_xx,"ax",@progbits
	.align	128
        .global         _Z10computeMCMPxS_xx
        .type           _Z10computeMCMPxS_xx,@function
        .size           _Z10computeMCMPxS_xx,(.L_x_7 - _Z10computeMCMPxS_xx)
        .other          _Z10computeMCMPxS_xx,@"STO_CUDA_ENTRY STV_DEFAULT"
_Z10computeMCMPxS_xx:
.text._Z10computeMCMPxS_xx:
[----:B------:R-:W-:Y:S01]  /*0000*/  LDC R1, c[0x0][0x37c] ;  /* 0x0000df00ff017b82 */ /* 0x000fe20000000800 */
[----:B------:R-:W0:Y:S07]  /*0010*/  S2R R0, SR_TID.X ;  /* 0x0000000000007919 */ /* 0x000e2e0000002100 */
[----:B------:R-:W0:Y:S08]  /*0020*/  S2UR UR4, SR_CTAID.X ;  /* 0x00000000000479c3 */ /* 0x000e300000002500 */
[----:B------:R-:W0:Y:S08]  /*0030*/  LDC R3, c[0x0][0x360] ;  /* 0x0000d800ff037b82 */ /* 0x000e300000000800 */
[----:B------:R-:W1:Y:S08]  /*0040*/  LDC.64 R4, c[0x0][0x398] ;  /* 0x0000e600ff047b82 */ /* 0x000e700000000a00 */
[----:B------:R-:W2:Y:S01]  /*0050*/  LDC.64 R6, c[0x0][0x390] ;  /* 0x0000e400ff067b82 */ /* 0x000ea20000000a00 */
[----:B0-----:R-:W-:-:S04]  /*0060*/  IMAD R3, R3, UR4, R0 ;  /* 0x0000000403037c24 */ /* 0x001fc8000f8e0200 */
[----:B------:R-:W-:-:S05]  /*0070*/  VIADD R3, R3, 0x1 ;  /* 0x0000000103037836 */ /* 0x000fca0000000000 */
[----:B-1----:R-:W-:-:S05]  /*0080*/  IADD3 R8, P1, PT, R3, R4, RZ ;  /* 0x0000000403087210 */ /* 0x002fca0007f3e0ff */
[----:B------:R-:W-:Y:S01]  /*0090*/  IMAD.X R9, RZ, RZ, R5, P1 ;  /* 0x000000ffff097224 */ /* 0x000fe200008e0605 */
[----:B--2---:R-:W-:-:S04]  /*00a0*/  ISETP.GT.U32.AND P0, PT, R8, R6, PT ;  /* 0x000000060800720c */ /* 0x004fc80003f04070 */
[----:B------:R-:W-:-:S13]  /*00b0*/  ISETP.GT.AND.EX P0, PT, R9, R7, PT, P0 ;  /* 0x000000070900720c */ /* 0x000fda0003f04300 */
[----:B------:R-:W-:Y:S05]  /*00c0*/  @P0 EXIT ;  /* 0x000000000000094d */ /* 0x000fea0003800000 */
[----:B------:R-:W-:Y:S01]  /*00d0*/  IADD3 R0, P1, PT, R8, -0x1, RZ ;  /* 0xffffffff08007810 */ /* 0x000fe20007f3e0ff */
[----:B------:R-:W0:Y:S01]  /*00e0*/  LDCU.64 UR6, c[0x0][0x358] ;  /* 0x00006b00ff0677ac */ /* 0x000e220008000a00 */
[----:B------:R-:W-:Y:S01]  /*00f0*/  BSSY.RECONVERGENT B0, `(.L_x_0) ;  /* 0x0000143000007945 */ /* 0x000fe20003800200 */
[----:B------:R-:W-:Y:S01]  /*0100*/  IMAD.MOV.U32 R28, RZ, RZ, -0x1 ;  /* 0xffffffffff1c7424 */ /* 0x000fe200078e00ff */
[----:B------:R-:W-:Y:S01]  /*0110*/  ISETP.GT.U32.AND P0, PT, R0, R3, PT ;  /* 0x000000030000720c */ /* 0x000fe20003f04070 */
[----:B------:R-:W-:Y:S01]  /*0120*/  IMAD.MOV.U32 R29, RZ, RZ, 0x7fffffff ;  /* 0x7fffffffff1d7424 */ /* 0x000fe200078e00ff */
[----:B------:R-:W-:-:S04]  /*0130*/  IADD3.X R0, PT, PT, R9, -0x1, RZ, P1, !PT ;  /* 0xffffffff09007810 */ /* 0x000fc80000ffe4ff */
[----:B------:R-:W-:-:S13]  /*0140*/  ISETP.GT.AND.EX P0, PT, R0, RZ, PT, P0 ;  /* 0x000000ff0000720c */ /* 0x000fda0003f04300 */
[----:B0-----:R-:W-:Y:S05]  /*0150*/  @!P0 BRA `(.L_x_1) ;  /* 0x0000001000f08947 */ /* 0x001fea0003800000 */
[----:B------:R-:W0:Y:S01]  /*0160*/  LDCU.64 UR8, c[0x0][0x388] ;  /* 0x00007100ff0877ac */ /* 0x000e220008000a00 */
[C---:B------:R-:W-:Y:S01]  /*0170*/  IMAD.SHL.U32 R15, R4.reuse, 0x8, RZ ;  /* 0x00000008040f7824 */ /* 0x040fe200078e00ff */
[----:B------:R-:W-:Y:S02]  /*0180*/  SHF.L.U64.HI R13, R4, 0x3, R5 ;  /* 0x00000003040d7819 */ /* 0x000fe40000010205 */
[----:B0-----:R-:W-:-:S04]  /*0190*/  LEA R10, P0, R3, UR8, 0x3 ;  /* 0x00000008030a7c11 */ /* 0x001fc8000f8018ff */
[----:B------:R-:W-:Y:S02]  /*01a0*/  LEA.HI.X R11, R3, UR9, RZ, 0x3, P0 ;  /* 0x00000009030b7c11 */ /* 0x000fe400080f1cff */
[----:B------:R-:W-:-:S03]  /*01b0*/  IADD3 R18, P0, PT, R15, R10, RZ ;  /* 0x0000000a0f127210 */ /* 0x000fc60007f1e0ff */
[----:B------:R-:W2:Y:S02]  /*01c0*/  LDG.E.64 R16, desc[UR6][R10.64+-0x8] ;  /* 0xfffff8060a107981 */ /* 0x000ea4000c1e1b00 */
[----:B------:R-:W-:-:S06]  /*01d0*/  IMAD.X R19, R13, 0x1, R11, P0 ;  /* 0x000000010d137824 */ /* 0x000fcc00000e060b */
[----:B------:R-:W2:Y:S01]  /*01e0*/  LDG.E.64 R18, desc[UR6][R18.64+-0x8] ;  /* 0xfffff80612127981 */ /* 0x000ea2000c1e1b00 */
[----:B------:R-:W-:-:S04]  /*01f0*/  IADD3 R0, P1, PT, R4, -0x2, RZ ;  /* 0xfffffffe04007810 */ /* 0x000fc80007f3e0ff */
[----:B------:R-:W-:Y:S02]  /*0200*/  ISETP.GE.U32.AND P0, PT, R0, 0x7, PT ;  /* 0x000000070000780c */ /* 0x000fe40003f06070 */
[----:B------:R-:W-:-:S04]  /*0210*/  IADD3.X R0, PT, PT, R5, -0x1, RZ, P1, !PT ;  /* 0xffffffff05007810 */ /* 0x000fc80000ffe4ff */
[----:B------:R-:W-:Y:S02]  /*0220*/  ISETP.GE.U32.AND.EX P0, PT, R0, RZ, PT, P0 ;  /* 0x000000ff0000720c */ /* 0x000fe40003f06100 */
[----:B------:R-:W-:Y:S01]  /*0230*/  IADD3 R2, P1, PT, R4, -0x1, RZ ;  /* 0xffffffff04027810 */ /* 0x000fe20007f3e0ff */
[----:B------:R-:W-:Y:S02]  /*0240*/  IMAD.MOV.U32 R28, RZ, RZ, -0x1 ;  /* 0xffffffffff1c7424 */ /* 0x000fe400078e00ff */
[----:B------:R-:W-:Y:S01]  /*0250*/  IMAD.MOV.U32 R29, RZ, RZ, 0x7fffffff ;  /* 0x7fffffffff1d7424 */ /* 0x000fe200078e00ff */
[----:B------:R-:W-:Y:S01]  /*0260*/  IADD3.X R4, PT, PT, R5, -0x1, RZ, P1, !PT ;  /* 0xffffffff05047810 */ /* 0x000fe20000ffe4ff */
[----:B------:R-:W-:Y:S02]  /*0270*/  IMAD.MOV.U32 R24, RZ, RZ, R3 ;  /* 0x000000ffff187224 */ /* 0x000fe400078e0003 */
[----:B------:R-:W-:Y:S02]  /*0280*/  IMAD.MOV.U32 R5, RZ, RZ, RZ ;  /* 0x000000ffff057224 */ /* 0x000fe400078e00ff */
[----:B--2---:R-:W-:-:S02]  /*0290*/  IMAD R17, R17, R18, RZ ;  /* 0x0000001211117224 */ /* 0x004fc400078e02ff */
[----:B------:R-:W-:-:S04]  /*02a0*/  IMAD.WIDE.U32 R6, R16, R18, RZ ;  /* 0x0000001210067225 */ /* 0x000fc800078e00ff */
[----:B------:R-:W-:-:S04]  /*02b0*/  IMAD R17, R16, R19, R17 ;  /* 0x0000001310117224 */ /* 0x000fc800078e0211 */
[----:B------:R-:W-:Y:S01]  /*02c0*/  IMAD.IADD R25, R7, 0x1, R17 ;  /* 0x0000000107197824 */ /* 0x000fe200078e0211 */
[----:B------:R-:W-:Y:S06]  /*02d0*/  @!P0 BRA `(.L_x_2) ;  /* 0x0000000800148947 */ /* 0x000fec0003800000 */
[----:B------:R-:W0:Y:S01]  /*02e0*/  LDC.64 R18, c[0x0][0x380] ;  /* 0x0000e000ff127b82 */ /* 0x000e220000000a00 */
[----:B------:R-:W-:Y:S01]  /*02f0*/  UMOV UR4, URZ ;  /* 0x000000ff00047c82 */ /* 0x000fe20008000000 */
[----:B------:R-:W-:Y:S01]  /*0300*/  IADD3 R14, P3, PT, R10, 0x20, RZ ;  /* 0x000000200a0e7810 */ /* 0x000fe20007f7e0ff */
[----:B------:R-:W-:Y:S01]  /*0310*/  IMAD.MOV.U32 R28, RZ, RZ, -0x1 ;  /* 0xffffffffff1c7424 */ /* 0x000fe200078e00ff */
[----:B------:R-:W-:Y:S01]  /*0320*/  LOP3.LUT R0, R2, 0xfffffff8, RZ, 0xc0, !PT ;  /* 0xfffffff802007812 */ /* 0x000fe200078ec0ff */
[----:B------:R-:W-:Y:S02]  /*0330*/  IMAD.MOV.U32 R29, RZ, RZ, 0x7fffffff ;  /* 0x7fffffffff1d7424 */ /* 0x000fe400078e00ff */
[----:B------:R-:W-:Y:S02]  /*0340*/  IMAD.MOV.U32 R24, RZ, RZ, R3 ;  /* 0x000000ffff187224 */ /* 0x000fe400078e0003 */
[----:B------:R-:W-:Y:S02]  /*0350*/  IMAD.MOV.U32 R5, RZ, RZ, RZ ;  /* 0x000000ffff057224 */ /* 0x000fe400078e00ff */
[----:B0-----:R-:W-:-:S04]  /*0360*/  IMAD.WIDE.U32 R18, R3, 0x3a988, R18 ;  /* 0x0003a98803127825 */ /* 0x001fc800078e0012 */
[----:B------:R-:W-:Y:S01]  /*0370*/  VIADD R16, R19, UR4 ;  /* 0x0000000413107c36 */ /* 0x000fe20008000000 */
[C---:B------:R-:W-:Y:S01]  /*0380*/  IADD3 R12, P1, P2, R18.reuse, 0x124f78, R15 ;  /* 0x00124f78120c7810 */ /* 0x040fe20007a3e00f */
[----:B------:R-:W-:Y:S01]  /*0390*/  IMAD.X R15, RZ, RZ, R11, P3 ;  /* 0x000000ffff0f7224 */ /* 0x000fe200018e060b */
[----:B------:R-:W-:Y:S02]  /*03a0*/  IADD3 R18, P0, PT, R18, 0x20, RZ ;  /* 0x0000002012127810 */ /* 0x000fe40007f1e0ff */
[----:B------:R-:W-:-:S03]  /*03b0*/  IADD3.X R13, PT, PT, R16, RZ, R13, P1, P2 ;  /* 0x000000ff100d7210 */ /* 0x000fc60000fe440d */
[----:B------:R-:W-:-:S08]  /*03c0*/  IMAD.X R11, RZ, RZ, R16, P0 ;  /* 0x000000ffff0b7224 */ /* 0x000fd000000e0610 */
.L_x_3:
[----:B------:R-:W-:Y:S01]  /*03d0*/  IMAD.MOV.U32 R10, RZ, RZ, R18 ;  /* 0x000000ffff0a7224 */ /* 0x000fe200078e0012 */
[----:B------:R-:W2:Y:S04]  /*03e0*/  LDG.E.64 R16, desc[UR6][R14.64+-0x20] ;  /* 0xffffe0060e107981 */ /* 0x000ea8000c1e1b00 */
[----:B------:R-:W3:Y:S04]  /*03f0*/  LDG.E.64 R20, desc[UR6][R10.64+-0x20] ;  /* 0xffffe0060a147981 */ /* 0x000ee8000c1e1b00 */
[----:B------:R-:W3:Y:S01]  /*0400*/  LDG.E.64 R18, desc[UR6][R12.64+-0xea600] ;  /* 0xf15a00060c127981 */ /* 0x000ee2000c1e1b00 */
[----:B--2---:R-:W-:Y:S01]  /*0410*/  IMAD R27, R17, R6, RZ ;  /* 0x00000006111b7224 */ /* 0x004fe200078e02ff */
[----:B---3--:R-:W-:-:S03]  /*0420*/  IADD3 R22, P0, PT, R20, R18, RZ ;  /* 0x0000001214167210 */ /* 0x008fc60007f1e0ff */
[C---:B------:R-:W-:Y:S02]  /*0430*/  IMAD R27, R16.reuse, R25, R27 ;  /* 0x00000019101b7224 */ /* 0x040fe400078e021b */
[----:B------:R-:W-:Y:S02]  /*0440*/  IMAD.X R23, R21, 0x1, R19, P0 ;  /* 0x0000000115177824 */ /* 0x000fe400000e0613 */
[----:B------:R-:W2:Y:S04]  /*0450*/  LDG.E.64 R20, desc[UR6][R10.64+-0x18] ;  /* 0xffffe8060a147981 */ /* 0x000ea8000c1e1b00 */
[----:B------:R-:W2:Y:S01]  /*0460*/  LDG.E.64 R18, desc[UR6][R12.64+-0xafc80] ;  /* 0xf50380060c127981 */ /* 0x000ea2000c1e1b00 */
[----:B------:R-:W-:-:S03]  /*0470*/  IMAD.WIDE.U32 R22, R16, R6, R22 ;  /* 0x0000000610167225 */ /* 0x000fc600078e0016 */
[----:B------:R-:W3:Y:S01]  /*0480*/  LDG.E.64 R16, desc[UR6][R14.64+-0x18] ;  /* 0xffffe8060e107981 */ /* 0x000ee2000c1e1b00 */
[----:B------:R-:W-:Y:S01]  /*0490*/  IMAD.IADD R26, R23, 0x1, R27 ;  /* 0x00000001171a7824 */ /* 0x000fe200078e021b */
[----:B------:R-:W-:-:S04]  /*04a0*/  ISETP.LT.U32.AND P0, PT, R22, R28, PT ;  /* 0x0000001c1600720c */ /* 0x000fc80003f01070 */
[----:B------:R-:W-:-:S04]  /*04b0*/  ISETP.LT.AND.EX P0, PT, R26, R29, PT, P0 ;  /* 0x0000001d1a00720c */ /* 0x000fc80003f01300 */
[----:B------:R-:W-:Y:S02]  /*04c0*/  SEL R27, R22, R28, P0 ;  /* 0x0000001c161b7207 */ /* 0x000fe40000000000 */
[----:B------:R-:W-:Y:S02]  /*04d0*/  SEL R26, R26, R29, P0 ;  /* 0x0000001d1a1a7207 */ /* 0x000fe40000000000 */
[----:B--2---:R-:W-:Y:S01]  /*04e0*/  IADD3 R22, P1, PT, R20, R18, RZ ;  /* 0x0000001214167210 */ /* 0x004fe20007f3e0ff */
[----:B---3--:R-:W-:-:S04]  /*04f0*/  IMAD R17, R17, R6, RZ ;  /* 0x0000000611117224 */ /* 0x008fc800078e02ff */
[----:B------:R-:W-:Y:S02]  /*0500*/  IMAD.X R23, R21, 0x1, R19, P1 ;  /* 0x0000000115177824 */ /* 0x000fe400008e0613 */
[----:B------:R-:W2:Y:S01]  /*0510*/  LDG.E.64 R20, desc[UR6][R10.64+-0x10] ;  /* 0xfffff0060a147981 */ /* 0x000ea2000c1e1b00 */
[----:B------:R-:W-:-:S03]  /*0520*/  IMAD R29, R16, R25, R17 ;  /* 0x00000019101d7224 */ /* 0x000fc600078e0211 */
        /* <DEDUP_REMOVED lines=50> */
[C---:B------:R-:W-:Y:S01]  /*0850*/  IMAD R29, R16.reuse, R25, R17 ;  /* 0x00000019101d7224 */ /* 0x040fe200078e0211 */
[----:B------:R-:W2:Y:S01]  /*0860*/  LDG.E.64 R20, desc[UR6][R10.64+0x10] ;  /* 0x000010060a147981 */ /* 0x000ea2000c1e1b00 */
[----:B------:R-:W-:-:S03]  /*0870*/  IMAD.WIDE.U32 R22, R16, R6, R22 ;  /* 0x0000000610167225 */ /* 0x000fc600078e0016 */
[----:B------:R-:W2:Y:S04]  /*0880*/  LDG.E.64 R16, desc[UR6][R12.64+0x75300] ;  /* 0x075300060c107981 */ /* 0x000ea8000c1e1b00 */
[----:B------:R-:W3:Y:S01]  /*0890*/  LDG.E.64 R18, desc[UR6][R14.64+0x10] ;  /* 0x000010060e127981 */ /* 0x000ee2000c1e1b00 */
[----:B------:R-:W-:Y:S01]  /*08a0*/  IMAD.IADD R23, R23, 0x1, R29 ;  /* 0x0000000117177824 */ /* 0x000fe200078e021d */
[----:B------:R-:W-:-:S04]  /*08b0*/  ISETP.LT.U32.AND P0, PT, R22, R27, PT ;  /* 0x0000001b1600720c */ /* 0x000fc80003f01070 */
[----:B------:R-:W-:-:S04]  /*08c0*/  ISETP.LT.AND.EX P0, PT, R23, R26, PT, P0 ;  /* 0x0000001a1700720c */ /* 0x000fc80003f01300 */
[----:B------:R-:W-:Y:S02]  /*08d0*/  SEL R27, R22, R27, P0 ;  /* 0x0000001b161b7207 */ /* 0x000fe40000000000 */
[----:B------:R-:W-:Y:S02]  /*08e0*/  SEL R26, R23, R26, P0 ;  /* 0x0000001a171a7207 */ /* 0x000fe40000000000 */
[----:B------:R-:W4:Y:S01]  /*08f0*/  LDG.E.64 R22, desc[UR6][R14.64+0x18] ;  /* 0x000018060e167981 */ /* 0x000f22000c1e1b00 */
[----:B--2---:R-:W-:Y:S01]  /*0900*/  IADD3 R16, P1, PT, R20, R16, RZ ;  /* 0x0000001014107210 */ /* 0x004fe20007f3e0ff */
[----:B---3--:R-:W-:-:S04]  /*0910*/  IMAD R29, R19, R6, RZ ;  /* 0x00000006131d7224 */ /* 0x008fc800078e02ff */
[----:B------:R-:W-:Y:S02]  /*0920*/  IMAD.X R17, R21, 0x1, R17, P1 ;  /* 0x0000000115117824 */ /* 0x000fe400008e0611 */
[C---:B------:R-:W-:Y:S01]  /*0930*/  IMAD R29, R18.reuse, R25, R29 ;  /* 0x00000019121d7224 */ /* 0x040fe200078e021d */
[----:B------:R0:W2:Y:S01]  /*0940*/  LDG.E.64 R20, desc[UR6][R12.64+0xafc80] ;  /* 0x0afc80060c147981 */ /* 0x0000a2000c1e1b00 */
[----:B------:R-:W-:-:S03]  /*0950*/  IMAD.WIDE.U32 R16, R18, R6, R16 ;  /* 0x0000000612107225 */ /* 0x000fc600078e0010 */
[----:B------:R-:W2:Y:S01]  /*0960*/  LDG.E.64 R18, desc[UR6][R10.64+0x18] ;  /* 0x000018060a127981 */ /* 0x000ea2000c1e1b00 */
[----:B------:R-:W-:Y:S01]  /*0970*/  IMAD.IADD R29, R17, 0x1, R29 ;  /* 0x00000001111d7824 */ /* 0x000fe200078e021d */
[----:B------:R-:W-:-:S04]  /*0980*/  ISETP.LT.U32.AND P0, PT, R16, R27, PT ;  /* 0x0000001b1000720c */ /* 0x000fc80003f01070 */
[----:B------:R-:W-:-:S04]  /*0990*/  ISETP.LT.AND.EX P0, PT, R29, R26, PT, P0 ;  /* 0x0000001a1d00720c */ /* 0x000fc80003f01300 */
[----:B------:R-:W-:Y:S02]  /*09a0*/  SEL R27, R16, R27, P0 ;  /* 0x0000001b101b7207 */ /* 0x000fe40000000000 */
[----:B------:R-:W-:Y:S02]  /*09b0*/  SEL R29, R29, R26, P0 ;  /* 0x0000001a1d1d7207 */ /* 0x000fe40000000000 */
[----:B------:R-:W-:-:S04]  /*09c0*/  IADD3 R0, P0, PT, R0, -0x8, RZ ;  /* 0xfffffff800007810 */ /* 0x000fc80007f1e0ff */
[----:B------:R-:W-:Y:S02]  /*09d0*/  IADD3.X R4, PT, PT, R4, -0x1, RZ, P0, !PT ;  /* 0xffffffff04047810 */ /* 0x000fe400007fe4ff */
[----:B------:R-:W-:-:S04]  /*09e0*/  ISETP.NE.U32.AND P0, PT, R0, RZ, PT ;  /* 0x000000ff0000720c */ /* 0x000fc80003f05070 */
[----:B------:R-:W-:Y:S02]  /*09f0*/  ISETP.NE.AND.EX P0, PT, R4, RZ, PT, P0 ;  /* 0x000000ff0400720c */ /* 0x000fe40003f05300 */
[----:B------:R-:W-:Y:S02]  /*0a00*/  IADD3 R24, P2, PT, R24, 0x8, RZ ;  /* 0x0000000818187810 */ /* 0x000fe40007f5e0ff */
[----:B0-----:R-:W-:Y:S02]  /*0a10*/  IADD3 R12, P4, PT, R12, 0x1d4c00, RZ ;  /* 0x001d4c000c0c7810 */ /* 0x001fe40007f9e0ff */
[----:B------:R-:W-:Y:S01]  /*0a20*/  IADD3 R14, P3, PT, R14, 0x40, RZ ;  /* 0x000000400e0e7810 */ /* 0x000fe20007f7e0ff */
[----:B------:R-:W-:Y:S02]  /*0a30*/  IMAD.X R5, RZ, RZ, R5, P2 ;  /* 0x000000ffff057224 */ /* 0x000fe400010e0605 */
[----:B------:R-:W-:Y:S02]  /*0a40*/  IMAD.X R13, RZ, RZ, R13, P4 ;  /* 0x000000ffff0d7224 */ /* 0x000fe400020e060d */
[----:B------:R-:W-:Y:S01]  /*0a50*/  IMAD.X R15, RZ, RZ, R15, P3 ;  /* 0x000000ffff0f7224 */ /* 0x000fe200018e060f */
[----:B--2---:R-:W-:Y:S01]  /*0a60*/  IADD3 R16, P1, PT, R18, R20, RZ ;  /* 0x0000001412107210 */ /* 0x004fe20007f3e0ff */
[----:B----4-:R-:W-:-:S04]  /*0a70*/  IMAD R18, R23, R6, RZ ;  /* 0x0000000617127224 */ /* 0x010fc800078e02ff */
[----:B------:R-:W-:Y:S02]  /*0a80*/  IMAD.X R17, R19, 0x1, R21, P1 ;  /* 0x0000000113117824 */ /* 0x000fe400008e0615 */
[C---:B------:R-:W-:Y:S02]  /*0a90*/  IMAD R19, R22.reuse, R25, R18 ;  /* 0x0000001916137224 */ /* 0x040fe400078e0212 */
[----:B------:R-:W-:Y:S01]  /*0aa0*/  IMAD.WIDE.U32 R16, R22, R6, R16 ;  /* 0x0000000616107225 */ /* 0x000fe200078e0010 */
[----:B------:R-:W-:-:S03]  /*0ab0*/  IADD3 R18, P5, PT, R10, 0x40, RZ ;  /* 0x000000400a127810 */ /* 0x000fc60007fbe0ff */
[----:B------:R-:W-:Y:S01]  /*0ac0*/  IMAD.IADD R10, R17, 0x1, R19 ;  /* 0x00000001110a7824 */ /* 0x000fe200078e0213 */
[----:B------:R-:W-:-:S04]  /*0ad0*/  ISETP.LT.U32.AND P1, PT, R16, R27, PT ;  /* 0x0000001b1000720c */ /* 0x000fc80003f21070 */
[----:B------:R-:W-:Y:S01]  /*0ae0*/  ISETP.LT.AND.EX P1, PT, R10, R29, PT, P1 ;  /* 0x0000001d0a00720c */ /* 0x000fe20003f21310 */
[----:B------:R-:W-:-:S03]  /*0af0*/  IMAD.X R11, RZ, RZ, R11, P5 ;  /* 0x000000ffff0b7224 */ /* 0x000fc600028e060b */
[----:B------:R-:W-:Y:S02]  /*0b00*/  SEL R28, R16, R27, P1 ;  /* 0x0000001b101c7207 */ /* 0x000fe40000800000 */
[----:B------:R-:W-:Y:S01]  /*0b10*/  SEL R29, R10, R29, P1 ;  /* 0x0000001d0a1d7207 */ /* 0x000fe20000800000 */
[----:B------:R-:W-:Y:S06]  /*0b20*/  @P0 BRA `(.L_x_3) ;  /* 0xfffffff800280947 */ /* 0x000fec000383ffff */
.L_x_2:
[----:B------:R-:W-:-:S04]  /*0b30*/  LOP3.LUT R4, R2, 0x7, RZ, 0xc0, !PT ;  /* 0x0000000702047812 */ /* 0x000fc800078ec0ff */
[----:B------:R-:W-:-:S04]  /*0b40*/  ISETP.NE.U32.AND P0, PT, R4, RZ, PT ;  /* 0x000000ff0400720c */ /* 0x000fc80003f05070 */
[----:B------:R-:W-:-:S13]  /*0b50*/  ISETP.NE.AND.EX P0, PT, RZ, RZ, PT, P0 ;  /* 0x000000ffff00720c */ /* 0x000fda0003f05300 */
[----:B------:R-:W-:Y:S05]  /*0b60*/  @!P0 BRA `(.L_x_1) ;  /* 0x00000008006c8947 */ /* 0x000fea0003800000 */
[----:B------:R-:W-:Y:S02]  /*0b70*/  ISETP.GE.U32.AND P1, PT, R4, 0x4, PT ;  /* 0x000000040400780c */ /* 0x000fe40003f26070 */
[----:B------:R-:W-:Y:S02]  /*0b80*/  LOP3.LUT R0, R2, 0x3, RZ, 0xc0, !PT ;  /* 0x0000000302007812 */ /* 0x000fe400078ec0ff */
[----:B------:R-:W-:Y:S02]  /*0b90*/  ISETP.GE.U32.AND.EX P1, PT, RZ, RZ, PT, P1 ;  /* 0x000000ffff00720c */ /* 0x000fe40003f26110 */
[----:B------:R-:W-:-:S04]  /*0ba0*/  ISETP.NE.U32.AND P0, PT, R0, RZ, PT ;  /* 0x000000ff0000720c */ /* 0x000fc80003f05070 */
[----:B------:R-:W-:-:S07]  /*0bb0*/  ISETP.NE.AND.EX P0, PT, RZ, RZ, PT, P0 ;  /* 0x000000ffff00720c */ /* 0x000fce0003f05300 */
[----:B------:R-:W-:Y:S06]  /*0bc0*/  @!P1 BRA `(.L_x_4) ;  /* 0x0000000400109947 */ /* 0x000fec0003800000 */
[----:B------:R-:W0:Y:S01]  /*0bd0*/  LDCU.64 UR10, c[0x0][0x380] ;  /* 0x00007000ff0a77ac */ /* 0x000e220008000a00 */
[----:B------:R-:W-:Y:S02]  /*0be0*/  IMAD.MOV.U32 R4, RZ, RZ, R24 ;  /* 0x000000ffff047224 */ /* 0x000fe400078e0018 */
[----:B------:R-:W-:Y:S01]  /*0bf0*/  IMAD R17, R5, 0x7530, RZ ;  /* 0x0000753005117824 */ /* 0x000fe200078e02ff */
[----:B------:R-:W-:Y:S01]  /*0c00*/  UMOV UR4, URZ ;  /* 0x000000ff00047c82 */ /* 0x000fe20008000000 */
[----:B------:R-:W-:-:S04]  /*0c10*/  IMAD.WIDE.U32 R10, R3, 0x7530, R4 ;  /* 0x00007530030a7825 */ /* 0x000fc800078e0004 */
[----:B------:R-:W-:-:S04]  /*0c20*/  IMAD.WIDE.U32 R12, R24, 0x7530, R8 ;  /* 0x00007530180c7825 */ /* 0x000fc800078e0008 */
[----:B------:R-:W-:Y:S02]  /*0c30*/  VIADD R15, R11, UR4 ;  /* 0x000000040b0f7c36 */ /* 0x000fe40008000000 */
[----:B------:R-:W-:Y:S01]  /*0c40*/  IMAD.IADD R11, R13, 0x1, R17 ;  /* 0x000000010d0b7824 */ /* 0x000fe200078e0211 */
[----:B0-----:R-:W-:Y:S02]  /*0c50*/  LEA R14, P1, R10, UR10, 0x3 ;  /* 0x0000000a0a0e7c11 */ /* 0x001fe4000f8218ff */
[----:B------:R-:W-:Y:S02]  /*0c60*/  LEA R16, P2, R12, UR10, 0x3 ;  /* 0x0000000a0c107c11 */ /* 0x000fe4000f8418ff */
[----:B------:R-:W-:Y:S02]  /*0c70*/  LEA.HI.X R15, R10, UR11, R15, 0x3, P1 ;  /* 0x0000000b0a0f7c11 */ /* 0x000fe400088f1c0f */
[----:B------:R-:W-:Y:S02]  /*0c80*/  LEA.HI.X R17, R12, UR11, R11, 0x3, P2 ;  /* 0x0000000b0c117c11 */ /* 0x000fe400090f1c0b */
[C---:B------:R-:W-:Y:S01]  /*0c90*/  LEA R10, P1, R24.reuse, UR8, 0x3 ;  /* 0x00000008180a7c11 */ /* 0x040fe2000f8218ff */
[----:B------:R-:W2:Y:S03]  /*0ca0*/  LDG.E.64 R26, desc[UR6][R14.64] ;  /* 0x000000060e1a7981 */ /* 0x000ea6000c1e1b00 */
[----:B------:R-:W-:Y:S01]  /*0cb0*/  LEA.HI.X R11, R24, UR9, R5, 0x3, P1 ;  /* 0x00000009180b7c11 */ /* 0x000fe200088f1c05 */
[----:B------:R-:W2:Y:S04]  /*0cc0*/  LDG.E.64 R20, desc[UR6][R16.64+0x3a978] ;  /* 0x03a9780610147981 */ /* 0x000ea8000c1e1b00 */
[----:B------:R-:W3:Y:S04]  /*0cd0*/  LDG.E.64 R22, desc[UR6][R10.64] ;  /* 0x000000060a167981 */ /* 0x000ee8000c1e1b00 */
[----:B------:R-:W4:Y:S04]  /*0ce0*/  LDG.E.64 R18, desc[UR6][R14.64+0x8] ;  /* 0x000008060e127981 */ /* 0x000f28000c1e1b00 */
[----:B------:R-:W4:Y:S01]  /*0cf0*/  LDG.E.64 R12, desc[UR6][R16.64+0x752f8] ;  /* 0x0752f806100c7981 */ /* 0x000f22000c1e1b00 */
[----:B--2---:R-:W-:Y:S01]  /*0d00*/  IADD3 R20, P1, PT, R26, R20, RZ ;  /* 0x000000141a147210 */ /* 0x004fe20007f3e0ff */
[----:B---3--:R-:W-:-:S04]  /*0d10*/  IMAD R23, R23, R6, RZ ;  /* 0x0000000617177224 */ /* 0x008fc800078e02ff */
[----:B------:R-:W-:Y:S02]  /*0d20*/  IMAD.X R21, R27, 0x1, R21, P1 ;  /* 0x000000011b157824 */ /* 0x000fe400008e0615 */
[C---:B------:R-:W-:Y:S01]  /*0d30*/  IMAD R23, R22.reuse, R25, R23 ;  /* 0x0000001916177224 */ /* 0x040fe200078e0217 */
[----:B------:R-:W2:Y:S01]  /*0d40*/  LDG.E.64 R26, desc[UR6][R14.64+0x18] ;  /* 0x000018060e1a7981 */ /* 0x000ea2000c1e1b00 */
[----:B------:R-:W-:Y:S01]  /*0d50*/  IMAD.WIDE.U32 R20, R22, R6, R20 ;  /* 0x0000000616147225 */ /* 0x000fe200078e0014 */
[----:B----4-:R-:W-:-:S03]  /*0d60*/  IADD3 R12, P1, PT, R18, R12, RZ ;  /* 0x0000000c120c7210 */ /* 0x010fc60007f3e0ff */
[----:B------:R-:W-:Y:S02]  /*0d70*/  IMAD.IADD R4, R21, 0x1, R23 ;  /* 0x0000000115047824 */ /* 0x000fe400078e0217 */
[----:B------:R-:W3:Y:S01]  /*0d80*/  LDG.E.64 R22, desc[UR6][R14.64+0x10] ;  /* 0x000010060e167981 */ /* 0x000ee2000c1e1b00 */
[----:B------:R-:W-:Y:S01]  /*0d90*/  IMAD.X R13, R19, 0x1, R13, P1 ;  /* 0x00000001130d7824 */ /* 0x000fe200008e060d */
[----:B------:R-:W-:Y:S02]  /*0da0*/  ISETP.LT.U32.AND P1, PT, R20, R28, PT ;  /* 0x0000001c1400720c */ /* 0x000fe40003f21070 */
[----:B------:R-:W4:Y:S02]  /*0db0*/  LDG.E.64 R18, desc[UR6][R10.64+0x8] ;  /* 0x000008060a127981 */ /* 0x000f24000c1e1b00 */
[----:B------:R-:W-:-:S04]  /*0dc0*/  ISETP.LT.AND.EX P1, PT, R4, R29, PT, P1 ;  /* 0x0000001d0400720c */ /* 0x000fc80003f21310 */
[----:B------:R-:W-:Y:S02]  /*0dd0*/  SEL R28, R20, R28, P1 ;  /* 0x0000001c141c7207 */ /* 0x000fe40000800000 */
[----:B------:R-:W3:Y:S01]  /*0de0*/  LDG.E.64 R20, desc[UR6][R16.64+0xafc78] ;  /* 0x0afc780610147981 */ /* 0x000ee2000c1e1b00 */
[----:B------:R-:W-:-:S03]  /*0df0*/  SEL R4, R4, R29, P1 ;  /* 0x0000001d04047207 */ /* 0x000fc60000800000 */
[----:B------:R-:W2:Y:S01]  /*0e00*/  LDG.E.64 R16, desc[UR6][R16.64+0xea5f8] ;  /* 0x0ea5f80610107981 */ /* 0x000ea2000c1e1b00 */
[----:B---3--:R-:W-:-:S05]  /*0e10*/  IADD3 R20, P1, PT, R22, R20, RZ ;  /* 0x0000001416147210 */ /* 0x008fca0007f3e0ff */
[----:B------:R-:W-:Y:S02]  /*0e20*/  IMAD.X R21, R23, 0x1, R21, P1 ;  /* 0x0000000117157824 */ /* 0x000fe400008e0615 */
[----:B------:R-:W3:Y:S04]  /*0e30*/  LDG.E.64 R22, desc[UR6][R10.64+0x10] ;  /* 0x000010060a167981 */ /* 0x000ee8000c1e1b00 */
[----:B------:R-:W5:Y:S01]  /*0e40*/  LDG.E.64 R10, desc[UR6][R10.64+0x18] ;  /* 0x000018060a0a7981 */ /* 0x000f62000c1e1b00 */
[-C--:B----4-:R-:W-:Y:S02]  /*0e50*/  IMAD R19, R19, R6.reuse, RZ ;  /* 0x0000000613137224 */ /* 0x090fe400078e02ff */
[----:B------:R-:W-:-:S04]  /*0e60*/  IMAD.WIDE.U32 R12, R18, R6, R12 ;  /* 0x00000006120c7225 */ /* 0x000fc800078e000c */
[----:B------:R-:W-:Y:S01]  /*0e70*/  IMAD R19, R18, R25, R19 ;  /* 0x0000001912137224 */ /* 0x000fe200078e0213 */
[----:B------:R-:W-:-:S03]  /*0e80*/  ISETP.LT.U32.AND P1, PT, R12, R28, PT ;  /* 0x0000001c0c00720c */ /* 0x000fc60003f21070 */
[----:B------:R-:W-:-:S05]  /*0e90*/  IMAD.IADD R19, R13, 0x1, R19 ;  /* 0x000000010d137824 */ /* 0x000fca00078e0213 */
[C---:B------:R-:W-:Y:S02]  /*0ea0*/  ISETP.LT.AND.EX P1, PT, R19.reuse, R4, PT, P1 ;  /* 0x000000041300720c */ /* 0x040fe40003f21310 */
[----:B--2---:R-:W-:Y:S02]  /*0eb0*/  IADD3 R18, P2, PT, R26, R16, RZ ;  /* 0x000000101a127210 */ /* 0x004fe40007f5e0ff */
[----:B------:R-:W-:Y:S02]  /*0ec0*/  SEL R13, R12, R28, P1 ;  /* 0x0000001c0c0d7207 */ /* 0x000fe40000800000 */
[----:B------:R-:W-:Y:S01]  /*0ed0*/  SEL R4, R19, R4, P1 ;  /* 0x0000000413047207 */ /* 0x000fe20000800000 */
[----:B------:R-:W-:Y:S01]  /*0ee0*/  IMAD.X R19, R27, 0x1, R17, P2 ;  /* 0x000000011b137824 */ /* 0x000fe200010e0611 */
[----:B------:R-:W-:-:S05]  /*0ef0*/  IADD3 R24, P2, PT, R24, 0x4, RZ ;  /* 0x0000000418187810 */ /* 0x000fca0007f5e0ff */
[----:B------:R-:W-:Y:S02]  /*0f00*/  IMAD.X R5, RZ, RZ, R5, P2 ;  /* 0x000000ffff057224 */ /* 0x000fe400010e0605 */
[-C--:B---3--:R-:W-:Y:S02]  /*0f10*/  IMAD R23, R23, R6.reuse, RZ ;  /* 0x0000000617177224 */ /* 0x088fe400078e02ff */
[----:B------:R-:W-:-:S04]  /*0f20*/  IMAD.WIDE.U32 R20, R22, R6, R20 ;  /* 0x0000000616147225 */ /* 0x000fc800078e0014 */
[----:B------:R-:W-:Y:S01]  /*0f30*/  IMAD R23, R22, R25, R23 ;  /* 0x0000001916177224 */ /* 0x000fe200078e0217 */
[----:B------:R-:W-:-:S03]  /*0f40*/  ISETP.LT.U32.AND P1, PT, R20, R13, PT ;  /* 0x0000000d1400720c */ /* 0x000fc60003f21070 */
[----:B------:R-:W-:Y:S02]  /*0f50*/  IMAD.IADD R23, R21, 0x1, R23 ;  /* 0x0000000115177824 */ /* 0x000fe400078e0217 */
[----:B-----5:R-:W-:-:S03]  /*0f60*/  IMAD R11, R11, R6, RZ ;  /* 0x000000060b0b7224 */ /* 0x020fc600078e02ff */
[C---:B------:R-:W-:Y:S01]  /*0f70*/  ISETP.LT.AND.EX P1, PT, R23.reuse, R4, PT, P1 ;  /* 0x000000041700720c */ /* 0x040fe20003f21310 */
[C---:B------:R-:W-:Y:S02]  /*0f80*/  IMAD R11, R10.reuse, R25, R11 ;  /* 0x000000190a0b7224 */ /* 0x040fe400078e020b */
[----:B------:R-:W-:Y:S01]  /*0f90*/  IMAD.WIDE.U32 R18, R10, R6, R18 ;  /* 0x000000060a127225 */ /* 0x000fe200078e0012 */
[----:B------:R-:W-:Y:S02]  /*0fa0*/  SEL R13, R20, R13, P1 ;  /* 0x0000000d140d7207 */ /* 0x000fe40000800000 */
[----:B------:R-:W-:Y:S01]  /*0fb0*/  SEL R4, R23, R4, P1 ;  /* 0x0000000417047207 */ /* 0x000fe20000800000 */
[----:B------:R-:W-:Y:S01]  /*0fc0*/  IMAD.IADD R29, R19, 0x1, R11 ;  /* 0x00000001131d7824 */ /* 0x000fe200078e020b */
[----:B------:R-:W-:-:S04]  /*0fd0*/  ISETP.LT.U32.AND P1, PT, R18, R13, PT ;  /* 0x0000000d1200720c */ /* 0x000fc80003f21070 */
[----:B------:R-:W-:-:S04]  /*0fe0*/  ISETP.LT.AND.EX P1, PT, R29, R4, PT, P1 ;  /* 0x000000041d00720c */ /* 0x000fc80003f21310 */
[----:B------:R-:W-:Y:S02]  /*0ff0*/  SEL R28, R18, R13, P1 ;  /* 0x0000000d121c7207 */ /* 0x000fe40000800000 */
[----:B------:R-:W-:-:S07]  /*1000*/  SEL R29, R29, R4, P1 ;  /* 0x000000041d1d7207 */ /* 0x000fce0000800000 */
.L_x_4:
[----:B------:R-:W-:Y:S05]  /*1010*/  @!P0 BRA `(.L_x_1) ;  /* 0x0000000400408947 */ /* 0x000fea0003800000 */
[----:B------:R-:W-:Y:S02]  /*1020*/  ISETP.NE.U32.AND P1, PT, R0, 0x1, PT ;  /* 0x000000010000780c */ /* 0x000fe40003f25070 */
[----:B------:R-:W-:Y:S02]  /*1030*/  LOP3.LUT R2, R2, 0x1, RZ, 0xc0, !PT ;  /* 0x0000000102027812 */ /* 0x000fe400078ec0ff */
[----:B------:R-:W-:Y:S02]  /*1040*/  ISETP.NE.AND.EX P1, PT, RZ, RZ, PT, P1 ;  /* 0x000000ffff00720c */ /* 0x000fe40003f25310 */
[----:B------:R-:W-:-:S04]  /*1050*/  ISETP.NE.U32.AND P0, PT, R2, 0x1, PT ;  /* 0x000000010200780c */ /* 0x000fc80003f05070 */
[----:B------:R-:W-:-:S07]  /*1060*/  ISETP.NE.U32.AND.EX P0, PT, RZ, RZ, PT, P0 ;  /* 0x000000ffff00720c */ /* 0x000fce0003f05100 */
[----:B------:R-:W-:Y:S06]  /*1070*/  @!P1 BRA `(.L_x_5) ;  /* 0x0000000000b09947 */ /* 0x000fec0003800000 */
[----:B------:R-:W0:Y:S01]  /*1080*/  LDCU.64 UR10, c[0x0][0x380] ;  /* 0x00007000ff0a77ac */ /* 0x000e220008000a00 */
[----:B------:R-:W-:Y:S02]  /*1090*/  IMAD.MOV.U32 R4, RZ, RZ, R24 ;  /* 0x000000ffff047224 */ /* 0x000fe400078e0018 */
[----:B------:R-:W-:Y:S01]  /*10a0*/  IMAD.MOV.U32 R12, RZ, RZ, R8 ;  /* 0x000000ffff0c7224 */ /* 0x000fe200078e0008 */
[----:B------:R-:W-:Y:S01]  /*10b0*/  UMOV UR4, URZ ;  /* 0x000000ff00047c82 */ /* 0x000fe20008000000 */
[----:B------:R-:W-:Y:S02]  /*10c0*/  IMAD.MOV.U32 R13, RZ, RZ, R9 ;  /* 0x000000ffff0d7224 */ /* 0x000fe400078e0009 */
[----:B------:R-:W-:Y:S02]  /*10d0*/  IMAD R15, R5, 0x7530, RZ ;  /* 0x00007530050f7824 */ /* 0x000fe400078e02ff */
[----:B------:R-:W-:-:S04]  /*10e0*/  IMAD.WIDE.U32 R10, R3, 0x7530, R4 ;  /* 0x00007530030a7825 */ /* 0x000fc800078e0004 */
[----:B------:R-:W-:-:S04]  /*10f0*/  IMAD.WIDE.U32 R12, R24, 0x7530, R12 ;  /* 0x00007530180c7825 */ /* 0x000fc800078e000c */
[----:B------:R-:W-:Y:S01]  /*1100*/  VIADD R11, R11, UR4 ;  /* 0x000000040b0b7c36 */ /* 0x000fe20008000000 */
[----:B0-----:R-:W-:Y:S01]  /*1110*/  LEA R26, P1, R10, UR10, 0x3 ;  /* 0x0000000a0a1a7c11 */ /* 0x001fe2000f8218ff */
[----:B------:R-:W-:Y:S01]  /*1120*/  IMAD.IADD R15, R13, 0x1, R15 ;  /* 0x000000010d0f7824 */ /* 0x000fe200078e020f */
[----:B------:R-:W-:Y:S02]  /*1130*/  LEA R20, P2, R12, UR10, 0x3 ;  /* 0x0000000a0c147c11 */ /* 0x000fe4000f8418ff */
[----:B------:R-:W-:Y:S02]  /*1140*/  LEA.HI.X R27, R10, UR11, R11, 0x3, P1 ;  /* 0x0000000b0a1b7c11 */ /* 0x000fe400088f1c0b */
[----:B------:R-:W-:Y:S02]  /*1150*/  LEA.HI.X R21, R12, UR11, R15, 0x3, P2 ;  /* 0x0000000b0c157c11 */ /* 0x000fe400090f1c0f */
[C---:B------:R-:W-:Y:S01]  /*1160*/  LEA R18, P1, R24.reuse, UR8, 0x3 ;  /* 0x0000000818127c11 */ /* 0x040fe2000f8218ff */
[----:B------:R-:W2:Y:S03]  /*1170*/  LDG.E.64 R10, desc[UR6][R26.64] ;  /* 0x000000061a0a7981 */ /* 0x000ea6000c1e1b00 */
[C---:B------:R-:W-:Y:S01]  /*1180*/  LEA.HI.X R19, R24.reuse, UR9, R5, 0x3, P1 ;  /* 0x0000000918137c11 */ /* 0x040fe200088f1c05 */
[----:B------:R-:W2:Y:S04]  /*1190*/  LDG.E.64 R14, desc[UR6][R20.64+0x3a978] ;  /* 0x03a97806140e7981 */ /* 0x000ea8000c1e1b00 */
[----:B------:R-:W3:Y:S04]  /*11a0*/  LDG.E.64 R12, desc[UR6][R18.64] ;  /* 0x00000006120c7981 */ /* 0x000ee8000c1e1b00 */
[----:B------:R-:W4:Y:S04]  /*11b0*/  LDG.E.64 R16, desc[UR6][R26.64+0x8] ;  /* 0x000008061a107981 */ /* 0x000f28000c1e1b00 */
[----:B------:R-:W4:Y:S04]  /*11c0*/  LDG.E.64 R22, desc[UR6][R20.64+0x752f8] ;  /* 0x0752f80614167981 */ /* 0x000f28000c1e1b00 */
[----:B------:R-:W5:Y:S01]  /*11d0*/  LDG.E.64 R18, desc[UR6][R18.64+0x8] ;  /* 0x0000080612127981 */ /* 0x000f62000c1e1b00 */
[----:B------:R-:W-:-:S05]  /*11e0*/  IADD3 R24, P2, PT, R24, 0x2, RZ ;  /* 0x0000000218187810 */ /* 0x000fca0007f5e0ff */
[----:B------:R-:W-:Y:S01]  /*11f0*/  IMAD.X R5, RZ, RZ, R5, P2 ;  /* 0x000000ffff057224 */ /* 0x000fe200010e0605 */
[----:B--2---:R-:W-:Y:S01]  /*1200*/  IADD3 R10, P1, PT, R10, R14, RZ ;  /* 0x0000000e0a0a7210 */ /* 0x004fe20007f3e0ff */
[----:B---3--:R-:W-:-:S04]  /*1210*/  IMAD R0, R13, R6, RZ ;  /* 0x000000060d007224 */ /* 0x008fc800078e02ff */
[----:B------:R-:W-:Y:S02]  /*1220*/  IMAD.X R11, R11, 0x1, R15, P1 ;  /* 0x000000010b0b7824 */ /* 0x000fe400008e060f */
[C---:B------:R-:W-:Y:S02]  /*1230*/  IMAD R13, R12.reuse, R25, R0 ;  /* 0x000000190c0d7224 */ /* 0x040fe400078e0200 */
[----:B------:R-:W-:Y:S01]  /*1240*/  IMAD.WIDE.U32 R10, R12, R6, R10 ;  /* 0x000000060c0a7225 */ /* 0x000fe200078e000a */
[----:B----4-:R-:W-:-:S03]  /*1250*/  IADD3 R14, P1, PT, R16, R22, RZ ;  /* 0x00000016100e7210 */ /* 0x010fc60007f3e0ff */
[----:B------:R-:W-:Y:S02]  /*1260*/  IMAD.IADD R0, R11, 0x1, R13 ;  /* 0x000000010b007824 */ /* 0x000fe400078e020d */
[----:B------:R-:W-:Y:S01]  /*1270*/  IMAD.X R15, R17, 0x1, R23, P1 ;  /* 0x00000001110f7824 */ /* 0x000fe200008e0617 */
[----:B------:R-:W-:Y:S01]  /*1280*/  ISETP.LT.U32.AND P1, PT, R10, R28, PT ;  /* 0x0000001c0a00720c */ /* 0x000fe20003f21070 */
[----:B-----5:R-:W-:-:S03]  /*1290*/  IMAD R2, R19, R6, RZ ;  /* 0x0000000613027224 */ /* 0x020fc600078e02ff */
[----:B------:R-:W-:Y:S01]  /*12a0*/  ISETP.LT.AND.EX P1, PT, R0, R29, PT, P1 ;  /* 0x0000001d0000720c */ /* 0x000fe20003f21310 */
        /* <DEDUP_REMOVED lines=9> */
.L_x_5:
[----:B------:R-:W-:Y:S05]  /*1340*/  @P0 BRA `(.L_x_1) ;  /* 0x0000000000740947 */ /* 0x000fea0003800000 */
[----:B------:R-:W0:Y:S01]  /*1350*/  LDCU.64 UR10, c[0x0][0x380] ;  /* 0x00007000ff0a77ac */ /* 0x000e220008000a00 */
[----:B------:R-:W-:Y:S02]  /*1360*/  IMAD.MOV.U32 R4, RZ, RZ, R24 ;  /* 0x000000ffff047224 */ /* 0x000fe400078e0018 */
[----:B------:R-:W-:Y:S01]  /*1370*/  IMAD.MOV.U32 R14, RZ, RZ, R8 ;  /* 0x000000ffff0e7224 */ /* 0x000fe200078e0008 */
[----:B------:R-:W-:Y:S01]  /*1380*/  UMOV UR4, URZ ;  /* 0x000000ff00047c82 */ /* 0x000fe20008000000 */
[----:B------:R-:W-:Y:S02]  /*1390*/  IMAD.MOV.U32 R15, RZ, RZ, R9 ;  /* 0x000000ffff0f7224 */ /* 0x000fe400078e0009 */
[----:B------:R-:W-:-:S04]  /*13a0*/  IMAD.WIDE.U32 R12, R3, 0x7530, R4 ;  /* 0x00007530030c7825 */ /* 0x000fc800078e0004 */
[----:B------:R-:W-:Y:S02]  /*13b0*/  IMAD R7, R5, 0x7530, RZ ;  /* 0x0000753005077824 */ /* 0x000fe400078e02ff */
[----:B------:R-:W-:-:S04]  /*13c0*/  IMAD.WIDE.U32 R14, R24, 0x7530, R14 ;  /* 0x00007530180e7825 */ /* 0x000fc800078e000e */
[----:B------:R-:W-:Y:S01]  /*13d0*/  VIADD R11, R13, UR4 ;  /* 0x000000040d0b7c36 */ /* 0x000fe20008000000 */
[----:B0-----:R-:W-:Y:S01]  /*13e0*/  LEA R16, P0, R12, UR10, 0x3 ;  /* 0x0000000a0c107c11 */ /* 0x001fe2000f8018ff */
[----:B------:R-:W-:Y:S01]  /*13f0*/  IMAD.IADD R7, R15, 0x1, R7 ;  /* 0x000000010f077824 */ /* 0x000fe200078e0207 */
[----:B------:R-:W-:Y:S02]  /*1400*/  LEA R10, P1, R14, UR10, 0x3 ;  /* 0x0000000a0e0a7c11 */ /* 0x000fe4000f8218ff */
[----:B------:R-:W-:Y:S02]  /*1410*/  LEA.HI.X R17, R12, UR11, R11, 0x3, P0 ;  /* 0x0000000b0c117c11 */ /* 0x000fe400080f1c0b */
[----:B------:R-:W-:Y:S02]  /*1420*/  LEA.HI.X R11, R14, UR11, R7, 0x3, P1 ;  /* 0x0000000b0e0b7c11 */ /* 0x000fe400088f1c07 */
[C---:B------:R-:W-:Y:S02]  /*1430*/  LEA R4, P0, R24.reuse, UR8, 0x3 ;  /* 0x0000000818047c11 */ /* 0x040fe4000f8018ff */
[----:B------:R-:W2:Y:S02]  /*1440*/  LDG.E.64 R16, desc[UR6][R16.64] ;  /* 0x0000000610107981 */ /* 0x000ea4000c1e1b00 */
[----:B------:R-:W-:-:S02]  /*1450*/  LEA.HI.X R5, R24, UR9, R5, 0x3, P0 ;  /* 0x0000000918057c11 */ /* 0x000fc400080f1c05 */
[----:B------:R-:W2:Y:S04]  /*1460*/  LDG.E.64 R10, desc[UR6][R10.64+0x3a978] ;  /* 0x03a978060a0a7981 */ /* 0x000ea8000c1e1b00 */
[----:B------:R-:W3:Y:S01]  /*1470*/  LDG.E.64 R4, desc[UR6][R4.64] ;  /* 0x0000000604047981 */ /* 0x000ee2000c1e1b00 */
[----:B--2---:R-:W-:Y:S01]  /*1480*/  IADD3 R12, P0, PT, R16, R10, RZ ;  /* 0x0000000a100c7210 */ /* 0x004fe20007f1e0ff */
[----:B---3--:R-:W-:-:S04]  /*1490*/  IMAD R0, R5, R6, RZ ;  /* 0x0000000605007224 */ /* 0x008fc800078e02ff */
[----:B------:R-:W-:Y:S02]  /*14a0*/  IMAD.X R13, R17, 0x1, R11, P0 ;  /* 0x00000001110d7824 */ /* 0x000fe400000e060b */
[C---:B------:R-:W-:Y:S02]  /*14b0*/  IMAD R25, R4.reuse, R25, R0 ;  /* 0x0000001904197224 */ /* 0x040fe400078e0200 */
[----:B------:R-:W-:-:S04]  /*14c0*/  IMAD.WIDE.U32 R6, R4, R6, R12 ;  /* 0x0000000604067225 */ /* 0x000fc800078e000c */
[----:B------:R-:W-:Y:S01]  /*14d0*/  IMAD.IADD R0, R7, 0x1, R25 ;  /* 0x0000000107007824 */ /* 0x000fe200078e0219 */
[----:B------:R-:W-:-:S04]  /*14e0*/  ISETP.LT.U32.AND P0, PT, R6, R28, PT ;  /* 0x0000001c0600720c */ /* 0x000fc80003f01070 */
[----:B------:R-:W-:-:S04]  /*14f0*/  ISETP.LT.AND.EX P0, PT, R0, R29, PT, P0 ;  /* 0x0000001d0000720c */ /* 0x000fc80003f01300 */
[----:B------:R-:W-:Y:S02]  /*1500*/  SEL R28, R6, R28, P0 ;  /* 0x0000001c061c7207 */ /* 0x000fe40000000000 */
[----:B------:R-:W-:-:S07]  /*1510*/  SEL R29, R0, R29, P0 ;  /* 0x0000001d001d7207 */ /* 0x000fce0000000000 */
.L_x_1:
[----:B------:R-:W-:Y:S05]  /*1520*/  BSYNC.RECONVERGENT B0 ;  /* 0x0000000000007941 */ /* 0x000fea0003800200 */
.L_x_0:
[----:B------:R-:W0:Y:S01]  /*1530*/  LDCU.64 UR8, c[0x0][0x380] ;  /* 0x00007000ff0877ac */ /* 0x000e220008000a00 */
[----:B------:R-:W-:Y:S01]  /*1540*/  IMAD.WIDE.U32 R2, R3, 0x7530, R8 ;  /* 0x0000753003027825 */ /* 0x000fe200078e0008 */
[----:B------:R-:W-:-:S03]  /*1550*/  UMOV UR4, URZ ;  /* 0x000000ff00047c82 */ /* 0x000fc60008000000 */
[----:B------:R-:W-:Y:S01]  /*1560*/  VIADD R3, R3, UR4 ;  /* 0x0000000403037c36 */ /* 0x000fe20008000000 */
[----:B0-----:R-:W-:-:S04]  /*1570*/  LEA R4, P0, R2, UR8, 0x3 ;  /* 0x0000000802047c11 */ /* 0x001fc8000f8018ff */
[----:B------:R-:W-:-:S05]  /*1580*/  LEA.HI.X R5, R2, UR9, R3, 0x3, P0 ;  /* 0x0000000902057c11 */ /* 0x000fca00080f1c03 */
[----:B------:R-:W-:Y:S01]  /*1590*/  STG.E.64 desc[UR6][R4.64+-0x8], R28 ;  /* 0xfffff81c04007986 */ /* 0x000fe2000c101b06 */
[----:B------:R-:W-:Y:S05]  /*15a0*/  EXIT ;  /* 0x000000000000794d */ /* 0x000fea0003800000 */
.L_x_6:
[----:B------:R-:W-:-:S00]  /*15b0*/  BRA `(.L_x_6) ;  /* 0xfffffffc00fc7947 */ /* 0x000fc0000383ffff */
[----:B------:R-:W-:-:S00]  /*15c0*/  NOP ;  /* 0x0000000000007918 */ /* 0x000fc00000000000 */
        /* <DEDUP_REMOVED lines=11> */
.L_x_7:


//--------------------- .nv.shared.reserved.0     --------------------------
	.section	.nv.shared.reserved.0,"aw",@nobits
	.weak		__nv_reservedSMEM_offset_0_alias
	.size		__nv_reservedSMEM_offset_0_alias, 0, 64
	.other		__nv_reservedSMEM_offset_0_alias,@"STO_CUDA_RESERVED_SHARED STV_DEFAULT"
__nv_reservedSMEM_offset_0_alias:
	.zero		0
	.zero		64


//--------------------- .nv.constant0._Z10computeMCMPxS_xx --------------------------
	.section	.nv.constant0._Z10computeMCMPxS_xx,"a",@progbits
	.sectionflags	@""
	.align	4
.nv.constant0._Z10computeMCMPxS_xx:
	.zero		928


//--------------------- SYMBOLS --------------------------

	.type		.nv.reservedSmem.offset0,@object
	.size		.nv.reservedSmem.offset0,0x4
